//
// Generated by NVIDIA NVVM Compiler
//
// Compiler Build ID: CL-36424714
// Cuda compilation tools, release 13.0, V13.0.88
// Based on NVVM 20.0.0
//

.version 9.0
.target sm_100
.address_size 64

	// .globl	_Z6kernelP6uchar4ii
.const .align 4 .u32 QUANTITY;
.const .align 16 .b8 POSITIONS[1024];

.visible .entry _Z6kernelP6uchar4ii(
	.param .u64 .ptr .align 1 _Z6kernelP6uchar4ii_param_0,
	.param .u32 _Z6kernelP6uchar4ii_param_1,
	.param .u32 _Z6kernelP6uchar4ii_param_2
)
{
	.reg .pred 	%p<29>;
	.reg .b16 	%rs<7>;
	.reg .b32 	%r<98>;
	.reg .b32 	%f<31>;
	.reg .b64 	%rd<20>;
	.reg .b64 	%fd<178>;

	ld.param.u32 	%r36, [_Z6kernelP6uchar4ii_param_1];
	ld.param.u32 	%r37, [_Z6kernelP6uchar4ii_param_2];
	mov.u32 	%r38, %ctaid.x;
	mov.u32 	%r1, %ntid.x;
	mov.u32 	%r39, %tid.x;
	mad.lo.s32 	%r2, %r38, %r1, %r39;
	mov.u32 	%r40, %ctaid.y;
	mov.u32 	%r3, %ntid.y;
	mov.u32 	%r41, %tid.y;
	mad.lo.s32 	%r82, %r40, %r3, %r41;
	setp.ge.s32 	%p1, %r82, %r37;
	@%p1 bra 	$L__BB0_5;
	ld.const.u32 	%r42, [QUANTITY];
	setp.lt.s32 	%p2, %r42, 1;
	@%p2 bra 	$L__BB0_5;
	and.b32  	%r6, %r42, 7;
	and.b32  	%r7, %r42, 2147483640;
	mov.u32 	%r44, %nctaid.y;
	mul.lo.s32 	%r8, %r3, %r44;
	mov.u32 	%r45, %nctaid.x;
	mul.lo.s32 	%r9, %r1, %r45;
	mov.u64 	%rd16, POSITIONS;
	add.s64 	%rd7, %rd16, 128;
$L__BB0_3:
	setp.lt.s32 	%p3, %r2, %r36;
	@%p3 bra 	$L__BB0_6;
$L__BB0_4:
	add.s32 	%r82, %r82, %r8;
	setp.lt.s32 	%p28, %r82, %r37;
	@%p28 bra 	$L__BB0_3;
$L__BB0_5:
	ret;
$L__BB0_6:
	mov.u32 	%r85, %r2;
$L__BB0_7:
	ld.param.u64 	%rd18, [_Z6kernelP6uchar4ii_param_0];
	setp.lt.u32 	%p4, %r42, 8;
	mad.lo.s32 	%r48, %r82, %r36, %r85;
	cvta.to.global.u64 	%rd5, %rd18;
	mul.wide.s32 	%rd6, %r48, 4;
	add.s64 	%rd1, %rd5, %rd6;
	.pragma "used_bytes_mask 7";
	ld.global.u32 	%r49, [%rd1];
	bfe.u32 	%r50, %r49, 0, 8;
	cvt.u16.u32 	%rs1, %r50;
	and.b16  	%rs2, %rs1, 255;
	bfe.u32 	%r51, %r49, 8, 8;
	cvt.u16.u32 	%rs3, %r51;
	and.b16  	%rs4, %rs3, 255;
	bfe.u32 	%r52, %r49, 16, 8;
	cvt.u16.u32 	%rs5, %r52;
	and.b16  	%rs6, %rs5, 255;
	cvt.rn.f64.u16 	%fd1, %rs2;
	cvt.rn.f64.u16 	%fd2, %rs4;
	cvt.rn.f64.u16 	%fd3, %rs6;
	mov.f64 	%fd175, 0d7FEFFFFFFFFFFFFF;
	mov.b32 	%r92, 0;
	@%p4 bra 	$L__BB0_10;
	mov.f64 	%fd175, 0d7FEFFFFFFFFFFFFF;
	mov.b32 	%r86, 0;
	mov.u64 	%rd19, %rd7;
$L__BB0_9:
	.pragma "nounroll";
	ld.const.v2.f64 	{%fd13, %fd14}, [%rd19+-128];
	ld.const.f64 	%fd15, [%rd19+-112];
	sub.f64 	%fd16, %fd1, %fd13;
	sub.f64 	%fd17, %fd2, %fd14;
	mul.f64 	%fd18, %fd17, %fd17;
	fma.rn.f64 	%fd19, %fd16, %fd16, %fd18;
	sub.f64 	%fd20, %fd3, %fd15;
	fma.rn.f64 	%fd21, %fd20, %fd20, %fd19;
	cvt.rn.f32.f64 	%f1, %fd21;
	sqrt.rn.f32 	%f2, %f1;
	cvt.f64.f32 	%fd22, %f2;
	setp.gt.f64 	%p5, %fd175, %fd22;
	selp.f64 	%fd23, %fd22, %fd175, %p5;
	selp.b32 	%r54, %r86, %r97, %p5;
	ld.const.v2.f64 	{%fd24, %fd25}, [%rd19+-96];
	ld.const.f64 	%fd26, [%rd19+-80];
	sub.f64 	%fd27, %fd1, %fd24;
	sub.f64 	%fd28, %fd2, %fd25;
	mul.f64 	%fd29, %fd28, %fd28;
	fma.rn.f64 	%fd30, %fd27, %fd27, %fd29;
	sub.f64 	%fd31, %fd3, %fd26;
	fma.rn.f64 	%fd32, %fd31, %fd31, %fd30;
	cvt.rn.f32.f64 	%f3, %fd32;
	sqrt.rn.f32 	%f4, %f3;
	cvt.f64.f32 	%fd33, %f4;
	setp.gt.f64 	%p6, %fd23, %fd33;
	selp.f64 	%fd34, %fd33, %fd23, %p6;
	add.s32 	%r55, %r86, 1;
	selp.b32 	%r56, %r55, %r54, %p6;
	ld.const.v2.f64 	{%fd35, %fd36}, [%rd19+-64];
	ld.const.f64 	%fd37, [%rd19+-48];
	sub.f64 	%fd38, %fd1, %fd35;
	sub.f64 	%fd39, %fd2, %fd36;
	mul.f64 	%fd40, %fd39, %fd39;
	fma.rn.f64 	%fd41, %fd38, %fd38, %fd40;
	sub.f64 	%fd42, %fd3, %fd37;
	fma.rn.f64 	%fd43, %fd42, %fd42, %fd41;
	cvt.rn.f32.f64 	%f5, %fd43;
	sqrt.rn.f32 	%f6, %f5;
	cvt.f64.f32 	%fd44, %f6;
	setp.gt.f64 	%p7, %fd34, %fd44;
	selp.f64 	%fd45, %fd44, %fd34, %p7;
	add.s32 	%r57, %r86, 2;
	selp.b32 	%r58, %r57, %r56, %p7;
	ld.const.v2.f64 	{%fd46, %fd47}, [%rd19+-32];
	ld.const.f64 	%fd48, [%rd19+-16];
	sub.f64 	%fd49, %fd1, %fd46;
	sub.f64 	%fd50, %fd2, %fd47;
	mul.f64 	%fd51, %fd50, %fd50;
	fma.rn.f64 	%fd52, %fd49, %fd49, %fd51;
	sub.f64 	%fd53, %fd3, %fd48;
	fma.rn.f64 	%fd54, %fd53, %fd53, %fd52;
	cvt.rn.f32.f64 	%f7, %fd54;
	sqrt.rn.f32 	%f8, %f7;
	cvt.f64.f32 	%fd55, %f8;
	setp.gt.f64 	%p8, %fd45, %fd55;
	selp.f64 	%fd56, %fd55, %fd45, %p8;
	add.s32 	%r59, %r86, 3;
	selp.b32 	%r60, %r59, %r58, %p8;
	ld.const.v2.f64 	{%fd57, %fd58}, [%rd19];
	ld.const.f64 	%fd59, [%rd19+16];
	sub.f64 	%fd60, %fd1, %fd57;
	sub.f64 	%fd61, %fd2, %fd58;
	mul.f64 	%fd62, %fd61, %fd61;
	fma.rn.f64 	%fd63, %fd60, %fd60, %fd62;
	sub.f64 	%fd64, %fd3, %fd59;
	fma.rn.f64 	%fd65, %fd64, %fd64, %fd63;
	cvt.rn.f32.f64 	%f9, %fd65;
	sqrt.rn.f32 	%f10, %f9;
	cvt.f64.f32 	%fd66, %f10;
	setp.gt.f64 	%p9, %fd56, %fd66;
	selp.f64 	%fd67, %fd66, %fd56, %p9;
	add.s32 	%r61, %r86, 4;
	selp.b32 	%r62, %r61, %r60, %p9;
	ld.const.v2.f64 	{%fd68, %fd69}, [%rd19+32];
	ld.const.f64 	%fd70, [%rd19+48];
	sub.f64 	%fd71, %fd1, %fd68;
	sub.f64 	%fd72, %fd2, %fd69;
	mul.f64 	%fd73, %fd72, %fd72;
	fma.rn.f64 	%fd74, %fd71, %fd71, %fd73;
	sub.f64 	%fd75, %fd3, %fd70;
	fma.rn.f64 	%fd76, %fd75, %fd75, %fd74;
	cvt.rn.f32.f64 	%f11, %fd76;
	sqrt.rn.f32 	%f12, %f11;
	cvt.f64.f32 	%fd77, %f12;
	setp.gt.f64 	%p10, %fd67, %fd77;
	selp.f64 	%fd78, %fd77, %fd67, %p10;
	add.s32 	%r63, %r86, 5;
	selp.b32 	%r64, %r63, %r62, %p10;
	ld.const.v2.f64 	{%fd79, %fd80}, [%rd19+64];
	ld.const.f64 	%fd81, [%rd19+80];
	sub.f64 	%fd82, %fd1, %fd79;
	sub.f64 	%fd83, %fd2, %fd80;
	mul.f64 	%fd84, %fd83, %fd83;
	fma.rn.f64 	%fd85, %fd82, %fd82, %fd84;
	sub.f64 	%fd86, %fd3, %fd81;
	fma.rn.f64 	%fd87, %fd86, %fd86, %fd85;
	cvt.rn.f32.f64 	%f13, %fd87;
	sqrt.rn.f32 	%f14, %f13;
	cvt.f64.f32 	%fd88, %f14;
	setp.gt.f64 	%p11, %fd78, %fd88;
	selp.f64 	%fd89, %fd88, %fd78, %p11;
	add.s32 	%r65, %r86, 6;
	selp.b32 	%r66, %r65, %r64, %p11;
	ld.const.v2.f64 	{%fd90, %fd91}, [%rd19+96];
	ld.const.f64 	%fd92, [%rd19+112];
	sub.f64 	%fd93, %fd1, %fd90;
	sub.f64 	%fd94, %fd2, %fd91;
	mul.f64 	%fd95, %fd94, %fd94;
	fma.rn.f64 	%fd96, %fd93, %fd93, %fd95;
	sub.f64 	%fd97, %fd3, %fd92;
	fma.rn.f64 	%fd98, %fd97, %fd97, %fd96;
	cvt.rn.f32.f64 	%f15, %fd98;
	sqrt.rn.f32 	%f16, %f15;
	cvt.f64.f32 	%fd99, %f16;
	setp.gt.f64 	%p12, %fd89, %fd99;
	selp.f64 	%fd175, %fd99, %fd89, %p12;
	add.s32 	%r67, %r86, 7;
	selp.b32 	%r97, %r67, %r66, %p12;
	add.s64 	%rd19, %rd19, 256;
	add.s32 	%r86, %r86, 8;
	setp.ne.s32 	%p13, %r86, %r7;
	mov.u32 	%r92, %r7;
	@%p13 bra 	$L__BB0_9;
$L__BB0_10:
	setp.eq.s32 	%p14, %r6, 0;
	@%p14 bra 	$L__BB0_18;
	add.s32 	%r69, %r6, -1;
	setp.lt.u32 	%p15, %r69, 3;
	@%p15 bra 	$L__BB0_13;
	mul.wide.u32 	%rd9, %r92, 32;
	add.s64 	%rd11, %rd16, %rd9;
	ld.const.v2.f64 	{%fd100, %fd101}, [%rd11];
	ld.const.f64 	%fd102, [%rd11+16];
	sub.f64 	%fd103, %fd1, %fd100;
	sub.f64 	%fd104, %fd2, %fd101;
	mul.f64 	%fd105, %fd104, %fd104;
	fma.rn.f64 	%fd106, %fd103, %fd103, %fd105;
	sub.f64 	%fd107, %fd3, %fd102;
	fma.rn.f64 	%fd108, %fd107, %fd107, %fd106;
	cvt.rn.f32.f64 	%f17, %fd108;
	sqrt.rn.f32 	%f18, %f17;
	cvt.f64.f32 	%fd109, %f18;
	setp.gt.f64 	%p16, %fd175, %fd109;
	selp.f64 	%fd110, %fd109, %fd175, %p16;
	selp.b32 	%r70, %r92, %r97, %p16;
	add.s32 	%r71, %r92, 1;
	ld.const.v2.f64 	{%fd111, %fd112}, [%rd11+32];
	ld.const.f64 	%fd113, [%rd11+48];
	sub.f64 	%fd114, %fd1, %fd111;
	sub.f64 	%fd115, %fd2, %fd112;
	mul.f64 	%fd116, %fd115, %fd115;
	fma.rn.f64 	%fd117, %fd114, %fd114, %fd116;
	sub.f64 	%fd118, %fd3, %fd113;
	fma.rn.f64 	%fd119, %fd118, %fd118, %fd117;
	cvt.rn.f32.f64 	%f19, %fd119;
	sqrt.rn.f32 	%f20, %f19;
	cvt.f64.f32 	%fd120, %f20;
	setp.gt.f64 	%p17, %fd110, %fd120;
	selp.f64 	%fd121, %fd120, %fd110, %p17;
	selp.b32 	%r72, %r71, %r70, %p17;
	add.s32 	%r73, %r92, 2;
	ld.const.v2.f64 	{%fd122, %fd123}, [%rd11+64];
	ld.const.f64 	%fd124, [%rd11+80];
	sub.f64 	%fd125, %fd1, %fd122;
	sub.f64 	%fd126, %fd2, %fd123;
	mul.f64 	%fd127, %fd126, %fd126;
	fma.rn.f64 	%fd128, %fd125, %fd125, %fd127;
	sub.f64 	%fd129, %fd3, %fd124;
	fma.rn.f64 	%fd130, %fd129, %fd129, %fd128;
	cvt.rn.f32.f64 	%f21, %fd130;
	sqrt.rn.f32 	%f22, %f21;
	cvt.f64.f32 	%fd131, %f22;
	setp.gt.f64 	%p18, %fd121, %fd131;
	selp.f64 	%fd132, %fd131, %fd121, %p18;
	selp.b32 	%r74, %r73, %r72, %p18;
	add.s32 	%r75, %r92, 3;
	ld.const.v2.f64 	{%fd133, %fd134}, [%rd11+96];
	ld.const.f64 	%fd135, [%rd11+112];
	sub.f64 	%fd136, %fd1, %fd133;
	sub.f64 	%fd137, %fd2, %fd134;
	mul.f64 	%fd138, %fd137, %fd137;
	fma.rn.f64 	%fd139, %fd136, %fd136, %fd138;
	sub.f64 	%fd140, %fd3, %fd135;
	fma.rn.f64 	%fd141, %fd140, %fd140, %fd139;
	cvt.rn.f32.f64 	%f23, %fd141;
	sqrt.rn.f32 	%f24, %f23;
	cvt.f64.f32 	%fd142, %f24;
	setp.gt.f64 	%p19, %fd132, %fd142;
	selp.f64 	%fd175, %fd142, %fd132, %p19;
	selp.b32 	%r97, %r75, %r74, %p19;
	add.s32 	%r92, %r92, 4;
$L__BB0_13:
	and.b32  	%r77, %r42, 3;
	setp.eq.s32 	%p20, %r77, 0;
	@%p20 bra 	$L__BB0_18;
	setp.eq.s32 	%p21, %r77, 1;
	@%p21 bra 	$L__BB0_16;
	mul.wide.u32 	%rd12, %r92, 32;
	add.s64 	%rd14, %rd16, %rd12;
	ld.const.v2.f64 	{%fd143, %fd144}, [%rd14];
	ld.const.f64 	%fd145, [%rd14+16];
	sub.f64 	%fd146, %fd1, %fd143;
	sub.f64 	%fd147, %fd2, %fd144;
	mul.f64 	%fd148, %fd147, %fd147;
	fma.rn.f64 	%fd149, %fd146, %fd146, %fd148;
	sub.f64 	%fd150, %fd3, %fd145;
	fma.rn.f64 	%fd151, %fd150, %fd150, %fd149;
	cvt.rn.f32.f64 	%f25, %fd151;
	sqrt.rn.f32 	%f26, %f25;
	cvt.f64.f32 	%fd152, %f26;
	setp.gt.f64 	%p22, %fd175, %fd152;
	selp.f64 	%fd153, %fd152, %fd175, %p22;
	selp.b32 	%r78, %r92, %r97, %p22;
	add.s32 	%r79, %r92, 1;
	ld.const.v2.f64 	{%fd154, %fd155}, [%rd14+32];
	ld.const.f64 	%fd156, [%rd14+48];
	sub.f64 	%fd157, %fd1, %fd154;
	sub.f64 	%fd158, %fd2, %fd155;
	mul.f64 	%fd159, %fd158, %fd158;
	fma.rn.f64 	%fd160, %fd157, %fd157, %fd159;
	sub.f64 	%fd161, %fd3, %fd156;
	fma.rn.f64 	%fd162, %fd161, %fd161, %fd160;
	cvt.rn.f32.f64 	%f27, %fd162;
	sqrt.rn.f32 	%f28, %f27;
	cvt.f64.f32 	%fd163, %f28;
	setp.gt.f64 	%p23, %fd153, %fd163;
	selp.f64 	%fd175, %fd163, %fd153, %p23;
	selp.b32 	%r97, %r79, %r78, %p23;
	add.s32 	%r92, %r92, 2;
$L__BB0_16:
	and.b32  	%r80, %r42, 1;
	setp.eq.b32 	%p24, %r80, 1;
	not.pred 	%p25, %p24;
	@%p25 bra 	$L__BB0_18;
	mul.wide.u32 	%rd15, %r92, 32;
	add.s64 	%rd17, %rd16, %rd15;
	ld.const.v2.f64 	{%fd164, %fd165}, [%rd17];
	ld.const.f64 	%fd166, [%rd17+16];
	sub.f64 	%fd167, %fd1, %fd164;
	sub.f64 	%fd168, %fd2, %fd165;
	mul.f64 	%fd169, %fd168, %fd168;
	fma.rn.f64 	%fd170, %fd167, %fd167, %fd169;
	sub.f64 	%fd171, %fd3, %fd166;
	fma.rn.f64 	%fd172, %fd171, %fd171, %fd170;
	cvt.rn.f32.f64 	%f29, %fd172;
	sqrt.rn.f32 	%f30, %f29;
	cvt.f64.f32 	%fd173, %f30;
	setp.gt.f64 	%p26, %fd175, %fd173;
	selp.b32 	%r97, %r92, %r97, %p26;
$L__BB0_18:
	st.global.u8 	[%rd1+3], %r97;
	add.s32 	%r85, %r85, %r9;
	setp.lt.s32 	%p27, %r85, %r36;
	@%p27 bra 	$L__BB0_7;
	bra.uni 	$L__BB0_4;

}


// ===== COMPILED SASS (sm_100) =====

	.target	sm_100

	.elftype	@"ET_EXEC"


//--------------------- .note.nv.tkinfo           --------------------------
	.section	.note.nv.tkinfo,"",@"SHT_NOTE"
	.sectionflags	@"SHF_NOTE_NV_TKINFO"
	.tkinfo
        /*0018*/ 	.word	0x00000002
        /*0030*/ 	.string	""
        /*0030*/ 	.string	"ptxas"
        /*0030*/ 	.string	"Cuda compilation tools, release 13.0, V13.0.88"
        /*0030*/ 	.string	"Build cuda_13.0.r13.0/compiler.36424714_0"
        /*0030*/ 	.string	"-arch sm_100 -m 64 "



//--------------------- .note.nv.cuinfo           --------------------------
	.section	.note.nv.cuinfo,"",@"SHT_NOTE"
	.sectionflags	@"SHF_NOTE_NV_CUINFO"
        /*0018*/ 	.short	0x0002
        /*001a*/ 	.short	0x0064
        /*001c*/ 	.short	0x0082
	.zero		2


//--------------------- .nv.info                  --------------------------
	.section	.nv.info,"",@"SHT_CUDA_INFO"
	.align	4


	//----- nvinfo : EIATTR_REGCOUNT
	.align		4
        /*0000*/ 	.byte	0x04, 0x2f
        /*0002*/ 	.short	(.L_3 - .L_2)
	.align		4
.L_2:
        /*0004*/ 	.word	index@(_Z6kernelP6uchar4ii)
        /*0008*/ 	.word	0x00000022


	//----- nvinfo : EIATTR_FRAME_SIZE
	.align		4
.L_3:
        /*000c*/ 	.byte	0x04, 0x11
        /*000e*/ 	.short	(.L_5 - .L_4)
	.align		4
.L_4:
        /*0010*/ 	.word	index@($__internal_0_$__cuda_sm20_sqrt_rn_f32_slowpath)
        /*0014*/ 	.word	0x00000000


	//----- nvinfo : EIATTR_FRAME_SIZE
	.align		4
.L_5:
        /*0018*/ 	.byte	0x04, 0x11
        /*001a*/ 	.short	(.L_7 - .L_6)
	.align		4
.L_6:
        /*001c*/ 	.word	index@(_Z6kernelP6uchar4ii)
        /*0020*/ 	.word	0x00000000


	//----- nvinfo : EIATTR_MIN_STACK_SIZE
	.align		4
.L_7:
        /*0024*/ 	.byte	0x04, 0x12
        /*0026*/ 	.short	(.L_9 - .L_8)
	.align		4
.L_8:
        /*0028*/ 	.word	index@(_Z6kernelP6uchar4ii)
        /*002c*/ 	.word	0x00000000
.L_9:


//--------------------- .nv.compat                --------------------------
	.section	.nv.compat,"",@"SHT_CUDA_COMPAT_INFO"
	.align	4
        /*0000*/ 	.byte	0x02, 0x09, 0x00, 0x00, 0x02, 0x02, 0x01, 0x00, 0x02, 0x05, 0x05, 0x00, 0x03, 0x07, 0x01, 0x01
        /*0010*/ 	.byte	0x02, 0x03, 0x00, 0x00, 0x02, 0x06, 0x01, 0x00, 0x04, 0x0b, 0x08, 0x00, 0x01, 0x00, 0x00, 0x00
        /*0020*/ 	.byte	0x00, 0x00, 0x00, 0x00


//--------------------- .nv.info._Z6kernelP6uchar4ii --------------------------
	.section	.nv.info._Z6kernelP6uchar4ii,"",@"SHT_CUDA_INFO"
	.sectionflags	@""
	.align	4


	//----- nvinfo : EIATTR_CUDA_API_VERSION
	.align		4
        /*0000*/ 	.byte	0x04, 0x37
        /*0002*/ 	.short	(.L_11 - .L_10)
.L_10:
        /*0004*/ 	.word	0x00000082


	//----- nvinfo : EIATTR_KPARAM_INFO
	.align		4
.L_11:
        /*0008*/ 	.byte	0x04, 0x17
        /*000a*/ 	.short	(.L_13 - .L_12)
.L_12:
        /*000c*/ 	.word	0x00000000
        /*0010*/ 	.short	0x0002
        /*0012*/ 	.short	0x000c
        /*0014*/ 	.byte	0x00, 0xf0, 0x11, 0x00


	//----- nvinfo : EIATTR_KPARAM_INFO
	.align		4
.L_13:
        /*0018*/ 	.byte	0x04, 0x17
        /*001a*/ 	.short	(.L_15 - .L_14)
.L_14:
        /*001c*/ 	.word	0x00000000
        /*0020*/ 	.short	0x0001
        /*0022*/ 	.short	0x0008
        /*0024*/ 	.byte	0x00, 0xf0, 0x11, 0x00


	//----- nvinfo : EIATTR_KPARAM_INFO
	.align		4
.L_15:
        /*0028*/ 	.byte	0x04, 0x17
        /*002a*/ 	.short	(.L_17 - .L_16)
.L_16:
        /*002c*/ 	.word	0x00000000
        /*0030*/ 	.short	0x0000
        /*0032*/ 	.short	0x0000
        /*0034*/ 	.byte	0x00, 0xf5, 0x21, 0x00


	//----- nvinfo : EIATTR_SPARSE_MMA_MASK
	.align		4
.L_17:
        /*0038*/ 	.byte	0x03, 0x50
        /*003a*/ 	.short	0x0000


	//----- nvinfo : EIATTR_MAXREG_COUNT
	.align		4
        /*003c*/ 	.byte	0x03, 0x1b
        /*003e*/ 	.short	0x00ff


	//----- nvinfo : EIATTR_MERCURY_ISA_VERSION
	.align		4
        /*0040*/ 	.byte	0x03, 0x5f
        /*0042*/ 	.short	0x0101


	//----- nvinfo : EIATTR_UNUSED_LOAD_BYTE_OFFSET
	.align		4
        /*0044*/ 	.byte	0x04, 0x44
        /*0046*/ 	.short	(.L_19 - .L_18)


	//   ....[0]....
.L_18:
        /*0048*/ 	.word	0x00000200
        /*004c*/ 	.word	0x00000007


	//----- nvinfo : EIATTR_VRC_CTA_INIT_COUNT
	.align		4
.L_19:
        /*0050*/ 	.byte	0x02, 0x4a
	.zero		1
	.zero		1


	//----- nvinfo : EIATTR_EXIT_INSTR_OFFSETS
	.align		4
        /*0054*/ 	.byte	0x04, 0x1c
        /*0056*/ 	.short	(.L_21 - .L_20)


	//   ....[0]....
.L_20:
        /*0058*/ 	.word	0x000000b0


	//   ....[1]....
        /*005c*/ 	.word	0x000000e0


	//   ....[2]....
        /*0060*/ 	.word	0x00002010


	//----- nvinfo : EIATTR_CRS_STACK_SIZE
	.align		4
.L_21:
        /*0064*/ 	.byte	0x04, 0x1e
        /*0066*/ 	.short	(.L_23 - .L_22)
.L_22:
        /*0068*/ 	.word	0x00000000


	//----- nvinfo : EIATTR_CBANK_PARAM_SIZE
	.align		4
.L_23:
        /*006c*/ 	.byte	0x03, 0x19
        /*006e*/ 	.short	0x0010


	//----- nvinfo : EIATTR_PARAM_CBANK
	.align		4
        /*0070*/ 	.byte	0x04, 0x0a
        /*0072*/ 	.short	(.L_25 - .L_24)
	.align		4
.L_24:
        /*0074*/ 	.word	index@(.nv.constant0._Z6kernelP6uchar4ii)
        /*0078*/ 	.short	0x0380
        /*007a*/ 	.short	0x0010


	//----- nvinfo : EIATTR_SW_WAR
	.align		4
.L_25:
        /*007c*/ 	.byte	0x04, 0x36
        /*007e*/ 	.short	(.L_27 - .L_26)
.L_26:
        /*0080*/ 	.word	0x00000008
.L_27:


//--------------------- .nv.callgraph             --------------------------
	.section	.nv.callgraph,"",@"SHT_CUDA_CALLGRAPH"
	.align	4
	.sectionentsize	8
	.align		4
        /*0000*/ 	.word	0x00000000
	.align		4
        /*0004*/ 	.word	0xffffffff
	.align		4
        /*0008*/ 	.word	0x00000000
	.align		4
        /*000c*/ 	.word	0xfffffffe
	.align		4
        /*0010*/ 	.word	0x00000000
	.align		4
        /*0014*/ 	.word	0xfffffffd
	.align		4
        /*0018*/ 	.word	0x00000000
	.align		4
        /*001c*/ 	.word	0xfffffffc


//--------------------- .nv.constant3             --------------------------
	.section	.nv.constant3,"a",@progbits
	.align	16
.nv.constant3:
	.type		QUANTITY,@object
	.size		QUANTITY,(.L_0 - QUANTITY)
QUANTITY:
	.zero		4
.L_0:
	.zero		12
	.type		POSITIONS,@object
	.size		POSITIONS,(.L_1 - POSITIONS)
POSITIONS:
	.zero		1024
.L_1:


//--------------------- .text._Z6kernelP6uchar4ii --------------------------
	.section	.text._Z6kernelP6uchar4ii,"ax",@progbits
	.align	128
        .global         _Z6kernelP6uchar4ii
        .type           _Z6kernelP6uchar4ii,@function
        .size           _Z6kernelP6uchar4ii,(.L_x_56 - _Z6kernelP6uchar4ii)
        .other          _Z6kernelP6uchar4ii,@"STO_CUDA_ENTRY STV_DEFAULT"
_Z6kernelP6uchar4ii:
.text._Z6kernelP6uchar4ii:
[----:B------:R-:W-:Y:S01]  /*0000*/  LDC R1, c[0x0][0x37c] ;  /* 0x0000df00ff017b82 */ /* 0x000fe20000000800 */
[----:B------:R-:W0:Y:S07]  /*0010*/  S2R R9, SR_TID.Y ;  /* 0x0000000000097919 */ /* 0x000e2e0000002200 */
[----:B------:R-:W1:Y:S01]  /*0020*/  LDC R5, c[0x0][0x360] ;  /* 0x0000d800ff057b82 */ /* 0x000e620000000800 */
[----:B------:R-:W2:Y:S01]  /*0030*/  LDCU UR6, c[0x0][0x38c] ;  /* 0x00007180ff0677ac */ /* 0x000ea20008000800 */
[----:B------:R-:W1:Y:S06]  /*0040*/  S2R R10, SR_TID.X ;  /* 0x00000000000a7919 */ /* 0x000e6c0000002100 */
[----:B------:R-:W0:Y:S08]  /*0050*/  S2UR UR5, SR_CTAID.Y ;  /* 0x00000000000579c3 */ /* 0x000e300000002600 */
[----:B------:R-:W0:Y:S08]  /*0060*/  LDC R6, c[0x0][0x364] ;  /* 0x0000d900ff067b82 */ /* 0x000e300000000800 */
[----:B------:R-:W1:Y:S01]  /*0070*/  S2UR UR4, SR_CTAID.X ;  /* 0x00000000000479c3 */ /* 0x000e620000002500 */
[----:B0-----:R-:W-:-:S05]  /*0080*/  IMAD R9, R6, UR5, R9 ;  /* 0x0000000506097c24 */ /* 0x001fca000f8e0209 */
[----:B--2---:R-:W-:Y:S01]  /*0090*/  ISETP.GE.AND P0, PT, R9, UR6, PT ;  /* 0x0000000609007c0c */ /* 0x004fe2000bf06270 */
[----:B-1----:R-:W-:-:S12]  /*00a0*/  IMAD R10, R5, UR4, R10 ;  /* 0x00000004050a7c24 */ /* 0x002fd8000f8e020a */
[----:B------:R-:W-:Y:S05]  /*00b0*/  @P0 EXIT ;  /* 0x000000000000094d */ /* 0x000fea0003800000 */
[----:B------:R-:W0:Y:S02]  /*00c0*/  LDC R7, c[0x3][RZ] ;  /* 0x00c00000ff077b82 */ /* 0x000e240000000800 */
[----:B0-----:R-:W-:-:S13]  /*00d0*/  ISETP.GE.AND P0, PT, R7, 0x1, PT ;  /* 0x000000010700780c */ /* 0x001fda0003f06270 */
[----:B------:R-:W-:Y:S05]  /*00e0*/  @!P0 EXIT ;  /* 0x000000000000894d */ /* 0x000fea0003800000 */
[----:B------:R-:W0:Y:S01]  /*00f0*/  LDCU UR4, c[0x0][0x374] ;  /* 0x00006e80ff0477ac */ /* 0x000e220008000800 */
[C---:B------:R-:W-:Y:S02]  /*0100*/  LOP3.LUT R8, R7.reuse, 0x7, RZ, 0xc0, !PT ;  /* 0x0000000707087812 */ /* 0x040fe400078ec0ff */
[----:B------:R-:W-:Y:S01]  /*0110*/  LOP3.LUT R7, R7, 0x7ffffff8, RZ, 0xc0, !PT ;  /* 0x7ffffff807077812 */ /* 0x000fe200078ec0ff */
[----:B------:R-:W1:Y:S01]  /*0120*/  LDCU UR5, c[0x0][0x370] ;  /* 0x00006e00ff0577ac */ /* 0x000e620008000800 */
[----:B------:R-:W2:Y:S01]  /*0130*/  LDCU.64 UR6, c[0x0][0x358] ;  /* 0x00006b00ff0677ac */ /* 0x000ea20008000a00 */
[----:B0-----:R-:W-:Y:S02]  /*0140*/  IMAD R6, R6, UR4, RZ ;  /* 0x0000000406067c24 */ /* 0x001fe4000f8e02ff */
[----:B-1----:R-:W-:-:S07]  /*0150*/  IMAD R5, R5, UR5, RZ ;  /* 0x0000000505057c24 */ /* 0x002fce000f8e02ff */
.L_x_53:
[----:B0-----:R-:W0:Y:S01]  /*0160*/  LDCU UR4, c[0x0][0x388] ;  /* 0x00007100ff0477ac */ /* 0x001e220008000800 */
[----:B------:R-:W-:Y:S01]  /*0170*/  BSSY.RECONVERGENT B0, `(.L_x_0) ;  /* 0x00001e5000007945 */ /* 0x000fe20003800200 */
[----:B0-----:R-:W-:-:S13]  /*0180*/  ISETP.GE.AND P0, PT, R10, UR4, PT ;  /* 0x000000040a007c0c */ /* 0x001fda000bf06270 */
[----:B-1-3--:R-:W-:Y:S05]  /*0190*/  @P0 BRA `(.L_x_1) ;  /* 0x0000001c00880947 */ /* 0x00afea0003800000 */
[----:B------:R-:W-:-:S07]  /*01a0*/  IMAD.MOV.U32 R4, RZ, RZ, R10 ;  /* 0x000000ffff047224 */ /* 0x000fce00078e000a */
.L_x_52:
[----:B01----:R-:W0:Y:S01]  /*01b0*/  LDC.64 R12, c[0x0][0x380] ;  /* 0x0000e000ff0c7b82 */ /* 0x003e220000000a00 */
[----:B------:R-:W1:Y:S01]  /*01c0*/  LDCU UR5, c[0x0][0x388] ;  /* 0x00007100ff0577ac */ /* 0x000e620008000800 */
[----:B---3--:R-:W3:Y:S01]  /*01d0*/  LDCU UR4, c[0x3][URZ] ;  /* 0x00c00000ff0477ac */ /* 0x008ee20008000800 */
[----:B-1----:R-:W-:-:S04]  /*01e0*/  IMAD R3, R9, UR5, R4 ;  /* 0x0000000509037c24 */ /* 0x002fc8000f8e0204 */
[----:B0-----:R-:W-:-:S05]  /*01f0*/  IMAD.WIDE R12, R3, 0x4, R12 ;  /* 0x00000004030c7825 */ /* 0x001fca00078e020c */
[----:B--2---:R-:W2:Y:S01]  /*0200*/  LDG.E R0, desc[UR6][R12.64] ;  /* 0x000000060c007981 */ /* 0x004ea2000c1e1900 */
[----:B---3--:R-:W-:Y:S01]  /*0210*/  UISETP.GE.U32.AND UP0, UPT, UR4, 0x8, UPT ;  /* 0x000000080400788c */ /* 0x008fe2000bf06070 */
[----:B------:R-:W-:Y:S02]  /*0220*/  IMAD.IADD R4, R5, 0x1, R4 ;  /* 0x0000000105047824 */ /* 0x000fe400078e0204 */
[----:B------:R-:W-:Y:S02]  /*0230*/  HFMA2 R3, -RZ, RZ, 0, 0 ;  /* 0x00000000ff037431 */ /* 0x000fe400000001ff */
[----:B------:R-:W-:Y:S02]  /*0240*/  IMAD.MOV.U32 R28, RZ, RZ, -0x1 ;  /* 0xffffffffff1c7424 */ /* 0x000fe400078e00ff */
[----:B------:R-:W-:Y:S01]  /*0250*/  IMAD.MOV.U32 R29, RZ, RZ, 0x7fefffff ;  /* 0x7fefffffff1d7424 */ /* 0x000fe200078e00ff */
[----:B------:R-:W-:Y:S01]  /*0260*/  ISETP.GE.AND P0, PT, R4, UR5, PT ;  /* 0x0000000504007c0c */ /* 0x000fe2000bf06270 */
[----:B--2---:R0:W1:Y:S08]  /*0270*/  I2F.F64.U8 R14, R0 ;  /* 0x00000000000e7312 */ /* 0x0040700000001800 */
[----:B------:R0:W2:Y:S08]  /*0280*/  I2F.F64.U8 R16, R0.B1 ;  /* 0x1000000000107312 */ /* 0x0000b00000001800 */
[----:B------:R0:W3:Y:S01]  /*0290*/  I2F.F64.U8 R18, R0.B2 ;  /* 0x2000000000127312 */ /* 0x0000e20000001800 */
[----:B-1----:R-:W-:Y:S05]  /*02a0*/  BRA.U !UP0, `(.L_x_2) ;  /* 0x0000000d08b07547 */ /* 0x002fea000b800000 */
[----:B------:R-:W-:Y:S01]  /*02b0*/  MOV R3, RZ ;  /* 0x000000ff00037202 */ /* 0x000fe20000000f00 */
[----:B------:R-:W-:Y:S01]  /*02c0*/  IMAD.MOV.U32 R2, RZ, RZ, 0x90 ;  /* 0x00000090ff027424 */ /* 0x000fe200078e00ff */
[----:B------:R-:W-:Y:S01]  /*02d0*/  MOV R29, 0x7fefffff ;  /* 0x7fefffff001d7802 */ /* 0x000fe20000000f00 */
[----:B------:R-:W-:-:S07]  /*02e0*/  IMAD.MOV.U32 R28, RZ, RZ, -0x1 ;  /* 0xffffffffff1c7424 */ /* 0x000fce00078e00ff */
.L_x_27:
[----:B------:R-:W2:Y:S01]  /*02f0*/  LDC.64 R20, c[0x3][R2+-0x78] ;  /* 0x00ffe20002147b82 */ /* 0x000ea20000000a00 */
[----:B------:R-:W-:Y:S07]  /*0300*/  BSSY.RECONVERGENT B1, `(.L_x_3) ;  /* 0x0000016000017945 */ /* 0x000fee0003800200 */
[----:B------:R-:W1:Y:S08]  /*0310*/  LDC.64 R24, c[0x3][R2+-0x80] ;  /* 0x00ffe00002187b82 */ /* 0x000e700000000a00 */
[----:B------:R-:W3:Y:S01]  /*0320*/  LDC.64 R26, c[0x3][R2+-0x70] ;  /* 0x00ffe400021a7b82 */ /* 0x000ee20000000a00 */
[----:B--2---:R-:W-:-:S02]  /*0330*/  DADD R20, R16, -R20 ;  /* 0x0000000010147229 */ /* 0x004fc40000000814 */
[----:B-1----:R-:W-:-:S06]  /*0340*/  DADD R24, R14, -R24 ;  /* 0x000000000e187229 */ /* 0x002fcc0000000818 */
[----:B------:R-:W-:Y:S02]  /*0350*/  DMUL R20, R20, R20 ;  /* 0x0000001414147228 */ /* 0x000fe40000000000 */
[----:B---3--:R-:W-:-:S06]  /*0360*/  DADD R26, R18, -R26 ;  /* 0x00000000121a7229 */ /* 0x008fcc000000081a */
[----:B------:R-:W-:-:S08]  /*0370*/  DFMA R20, R24, R24, R20 ;  /* 0x000000181814722b */ /* 0x000fd00000000014 */
[----:B------:R-:W-:-:S06]  /*0380*/  DFMA R20, R26, R26, R20 ;  /* 0x0000001a1a14722b */ /* 0x000fcc0000000014 */
[----:B------:R-:W0:Y:S02]  /*0390*/  F2F.F32.F64 R24, R20 ;  /* 0x0000001400187310 */ /* 0x000e240000301000 */
[----:B0-----:R-:W-:-:S06]  /*03a0*/  VIADD R0, R24, 0xf3000000 ;  /* 0xf300000018007836 */ /* 0x001fcc0000000000 */
[----:B------:R0:W1:Y:S01]  /*03b0*/  MUFU.RSQ R23, R24 ;  /* 0x0000001800177308 */ /* 0x0000620000001400 */
[----:B------:R-:W-:-:S13]  /*03c0*/  ISETP.GT.U32.AND P1, PT, R0, 0x727fffff, PT ;  /* 0x727fffff0000780c */ /* 0x000fda0003f24070 */
[----:B0-----:R-:W-:Y:S05]  /*03d0*/  @!P1 BRA `(.L_x_4) ;  /* 0x0000000000109947 */ /* 0x001fea0003800000 */
[----:B------:R-:W-:Y:S01]  /*03e0*/  IMAD.MOV.U32 R0, RZ, RZ, R24 ;  /* 0x000000ffff007224 */ /* 0x000fe200078e0018 */
[----:B------:R-:W-:-:S07]  /*03f0*/  MOV R20, 0x410 ;  /* 0x0000041000147802 */ /* 0x000fce0000000f00 */
[----:B-1----:R-:W-:Y:S05]  /*0400*/  CALL.REL.NOINC `($__internal_0_$__cuda_sm20_sqrt_rn_f32_slowpath) ;  /* 0x0000001c00047944 */ /* 0x002fea0003c00000 */
[----:B------:R-:W-:Y:S05]  /*0410*/  BRA `(.L_x_5) ;  /* 0x0000000000107947 */ /* 0x000fea0003800000 */
.L_x_4:
[----:B-1----:R-:W-:Y:S01]  /*0420*/  FMUL.FTZ R11, R24, R23 ;  /* 0x00000017180b7220 */ /* 0x002fe20000410000 */
[----:B------:R-:W-:-:S03]  /*0430*/  FMUL.FTZ R20, R23, 0.5 ;  /* 0x3f00000017147820 */ /* 0x000fc60000410000 */
[----:B------:R-:W-:-:S04]  /*0440*/  FFMA R0, -R11, R11, R24 ;  /* 0x0000000b0b007223 */ /* 0x000fc80000000118 */
[----:B------:R-:W-:-:S07]  /*0450*/  FFMA R11, R0, R20, R11 ;  /* 0x00000014000b7223 */ /* 0x000fce000000000b */
.L_x_5:
[----:B------:R-:W-:Y:S05]  /*0460*/  BSYNC.RECONVERGENT B1 ;  /* 0x0000000000017941 */ /* 0x000fea0003800200 */
.L_x_3:
[----:B------:R-:W0:Y:S01]  /*0470*/  F2F.F64.F32 R24, R11 ;  /* 0x0000000b00187310 */ /* 0x000e220000201800 */
[----:B------:R-:W1:Y:S01]  /*0480*/  LDC.64 R20, c[0x3][R2+-0x58] ;  /* 0x00ffea0002147b82 */ /* 0x000e620000000a00 */
[----:B------:R-:W-:Y:S07]  /*0490*/  BSSY.RECONVERGENT B1, `(.L_x_6) ;  /* 0x000001a000017945 */ /* 0x000fee0003800200 */
[----:B------:R-:W2:Y:S01]  /*04a0*/  LDC.64 R26, c[0x3][R2+-0x60] ;  /* 0x00ffe800021a7b82 */ /* 0x000ea20000000a00 */
[----:B0-----:R-:W-:-:S06]  /*04b0*/  DSETP.GT.AND P1, PT, R28, R24, PT ;  /* 0x000000181c00722a */ /* 0x001fcc0003f24000 */
[----:B------:R-:W-:Y:S02]  /*04c0*/  FSEL R28, R24, R28, P1 ;  /* 0x0000001c181c7208 */ /* 0x000fe40000800000 */
[----:B------:R-:W-:Y:S02]  /*04d0*/  FSEL R29, R25, R29, P1 ;  /* 0x0000001d191d7208 */ /* 0x000fe40000800000 */
[----:B------:R-:W0:Y:S01]  /*04e0*/  LDC.64 R24, c[0x3][R2+-0x50] ;  /* 0x00ffec0002187b82 */ /* 0x000e220000000a00 */
[----:B-1----:R-:W-:Y:S02]  /*04f0*/  DADD R20, R16, -R20 ;  /* 0x0000000010147229 */ /* 0x002fe40000000814 */
[----:B--2---:R-:W-:-:S06]  /*0500*/  DADD R26, R14, -R26 ;  /* 0x000000000e1a7229 */ /* 0x004fcc000000081a */
[----:B------:R-:W-:-:S08]  /*0510*/  DMUL R20, R20, R20 ;  /* 0x0000001414147228 */ /* 0x000fd00000000000 */
[----:B------:R-:W-:Y:S02]  /*0520*/  DFMA R20, R26, R26, R20 ;  /* 0x0000001a1a14722b */ /* 0x000fe40000000014 */
[----:B0-----:R-:W-:-:S08]  /*0530*/  DADD R24, R18, -R24 ;  /* 0x0000000012187229 */ /* 0x001fd00000000818 */
[----:B------:R-:W-:Y:S01]  /*0540*/  DFMA R24, R24, R24, R20 ;  /* 0x000000181818722b */ /* 0x000fe20000000014 */
[----:B------:R-:W-:-:S09]  /*0550*/  SEL R21, R3, R22, P1 ;  /* 0x0000001603157207 */ /* 0x000fd20000800000 */
[----:B------:R-:W0:Y:S02]  /*0560*/  F2F.F32.F64 R24, R24 ;  /* 0x0000001800187310 */ /* 0x000e240000301000 */
[----:B0-----:R-:W-:-:S06]  /*0570*/  IADD3 R0, PT, PT, R24, -0xd000000, RZ ;  /* 0xf300000018007810 */ /* 0x001fcc0007ffe0ff */
[----:B------:R0:W1:Y:S01]  /*0580*/  MUFU.RSQ R23, R24 ;  /* 0x0000001800177308 */ /* 0x0000620000001400 */
[----:B------:R-:W-:-:S13]  /*0590*/  ISETP.GT.U32.AND P2, PT, R0, 0x727fffff, PT ;  /* 0x727fffff0000780c */ /* 0x000fda0003f44070 */
[----:B0-----:R-:W-:Y:S05]  /*05a0*/  @!P2 BRA `(.L_x_7) ;  /* 0x000000000010a947 */ /* 0x001fea0003800000 */
[----:B------:R-:W-:Y:S01]  /*05b0*/  IMAD.MOV.U32 R0, RZ, RZ, R24 ;  /* 0x000000ffff007224 */ /* 0x000fe200078e0018 */
[----:B------:R-:W-:-:S07]  /*05c0*/  MOV R20, 0x5e0 ;  /* 0x000005e000147802 */ /* 0x000fce0000000f00 */
[----:B-1----:R-:W-:Y:S05]  /*05d0*/  CALL.REL.NOINC `($__internal_0_$__cuda_sm20_sqrt_rn_f32_slowpath) ;  /* 0x0000001800907944 */ /* 0x002fea0003c00000 */
[----:B------:R-:W-:Y:S05]  /*05e0*/  BRA `(.L_x_8) ;  /* 0x0000000000107947 */ /* 0x000fea0003800000 */
.L_x_7:
[----:B-1----:R-:W-:Y:S01]  /*05f0*/  FMUL.FTZ R11, R24, R23 ;  /* 0x00000017180b7220 */ /* 0x002fe20000410000 */
[----:B------:R-:W-:-:S03]  /*0600*/  FMUL.FTZ R20, R23, 0.5 ;  /* 0x3f00000017147820 */ /* 0x000fc60000410000 */
[----:B------:R-:W-:-:S04]  /*0610*/  FFMA R0, -R11, R11, R24 ;  /* 0x0000000b0b007223 */ /* 0x000fc80000000118 */
[----:B------:R-:W-:-:S07]  /*0620*/  FFMA R11, R0, R20, R11 ;  /* 0x00000014000b7223 */ /* 0x000fce000000000b */
.L_x_8:
[----:B------:R-:W-:Y:S05]  /*0630*/  BSYNC.RECONVERGENT B1 ;  /* 0x0000000000017941 */ /* 0x000fea0003800200 */
.L_x_6:
[----:B------:R-:W0:Y:S01]  /*0640*/  LDC.64 R24, c[0x3][R2+-0x38] ;  /* 0x00fff20002187b82 */ /* 0x000e220000000a00 */
[----:B------:R-:W1:Y:S01]  /*0650*/  F2F.F64.F32 R26, R11 ;  /* 0x0000000b001a7310 */ /* 0x000e620000201800 */
[----:B------:R-:W-:Y:S06]  /*0660*/  BSSY.RECONVERGENT B1, `(.L_x_9) ;  /* 0x0000019000017945 */ /* 0x000fec0003800200 */
[----:B------:R-:W2:Y:S01]  /*0670*/  LDC.64 R22, c[0x3][R2+-0x40] ;  /* 0x00fff00002167b82 */ /* 0x000ea20000000a00 */
[----:B-1----:R-:W-:-:S06]  /*0680*/  DSETP.GT.AND P1, PT, R28, R26, PT ;  /* 0x0000001a1c00722a */ /* 0x002fcc0003f24000 */
[----:B------:R-:W-:Y:S01]  /*0690*/  FSEL R28, R26, R28, P1 ;  /* 0x0000001c1a1c7208 */ /* 0x000fe20000800000 */
[----:B0-----:R-:W-:Y:S01]  /*06a0*/  DADD R24, R16, -R24 ;  /* 0x0000000010187229 */ /* 0x001fe20000000818 */
[----:B------:R-:W-:-:S06]  /*06b0*/  FSEL R29, R27, R29, P1 ;  /* 0x0000001d1b1d7208 */ /* 0x000fcc0000800000 */
[----:B------:R-:W-:Y:S01]  /*06c0*/  @P1 IADD3 R21, PT, PT, R3, 0x1, RZ ;  /* 0x0000000103151810 */ /* 0x000fe20007ffe0ff */
[----:B--2---:R-:W-:Y:S02]  /*06d0*/  DADD R22, R14, -R22 ;  /* 0x000000000e167229 */ /* 0x004fe40000000816 */
[----:B------:R-:W-:-:S08]  /*06e0*/  DMUL R24, R24, R24 ;  /* 0x0000001818187228 */ /* 0x000fd00000000000 */
[----:B------:R-:W-:Y:S01]  /*06f0*/  DFMA R24, R22, R22, R24 ;  /* 0x000000161618722b */ /* 0x000fe20000000018 */
[----:B------:R-:W0:Y:S02]  /*0700*/  LDC.64 R22, c[0x3][R2+-0x30] ;  /* 0x00fff40002167b82 */ /* 0x000e240000000a00 */
[----:B0-----:R-:W-:-:S08]  /*0710*/  DADD R22, R18, -R22 ;  /* 0x0000000012167229 */ /* 0x001fd00000000816 */
[----:B------:R-:W-:-:S06]  /*0720*/  DFMA R24, R22, R22, R24 ;  /* 0x000000161618722b */ /* 0x000fcc0000000018 */
[----:B------:R-:W0:Y:S02]  /*0730*/  F2F.F32.F64 R0, R24 ;  /* 0x0000001800007310 */ /* 0x000e240000301000 */
[----:B0-----:R-:W-:-:S06]  /*0740*/  VIADD R11, R0, 0xf3000000 ;  /* 0xf3000000000b7836 */ /* 0x001fcc0000000000 */
[----:B------:R0:W1:Y:S01]  /*0750*/  MUFU.RSQ R23, R0 ;  /* 0x0000000000177308 */ /* 0x0000620000001400 */
[----:B------:R-:W-:-:S13]  /*0760*/  ISETP.GT.U32.AND P2, PT, R11, 0x727fffff, PT ;  /* 0x727fffff0b00780c */ /* 0x000fda0003f44070 */
[----:B0-----:R-:W-:Y:S05]  /*0770*/  @!P2 BRA `(.L_x_10) ;  /* 0x00000000000ca947 */ /* 0x001fea0003800000 */
[----:B------:R-:W-:-:S07]  /*0780*/  MOV R20, 0x7a0 ;  /* 0x000007a000147802 */ /* 0x000fce0000000f00 */
[----:B-1----:R-:W-:Y:S05]  /*0790*/  CALL.REL.NOINC `($__internal_0_$__cuda_sm20_sqrt_rn_f32_slowpath) ;  /* 0x0000001800207944 */ /* 0x002fea0003c00000 */
[----:B------:R-:W-:Y:S05]  /*07a0*/  BRA `(.L_x_11) ;  /* 0x0000000000107947 */ /* 0x000fea0003800000 */
.L_x_10:
[----:B-1----:R-:W-:Y:S01]  /*07b0*/  FMUL.FTZ R11, R0, R23 ;  /* 0x00000017000b7220 */ /* 0x002fe20000410000 */
[----:B------:R-:W-:-:S03]  /*07c0*/  FMUL.FTZ R20, R23, 0.5 ;  /* 0x3f00000017147820 */ /* 0x000fc60000410000 */
[----:B------:R-:W-:-:S04]  /*07d0*/  FFMA R0, -R11, R11, R0 ;  /* 0x0000000b0b007223 */ /* 0x000fc80000000100 */
[----:B------:R-:W-:-:S07]  /*07e0*/  FFMA R11, R0, R20, R11 ;  /* 0x00000014000b7223 */ /* 0x000fce000000000b */
.L_x_11:
[----:B------:R-:W-:Y:S05]  /*07f0*/  BSYNC.RECONVERGENT B1 ;  /* 0x0000000000017941 */ /* 0x000fea0003800200 */
.L_x_9:
        /* <DEDUP_REMOVED lines=8> */
[----:B------:R-:W-:Y:S01]  /*0880*/  @P1 VIADD R21, R3, 0x2 ;  /* 0x0000000203151836 */ /* 0x000fe20000000000 */
        /* <DEDUP_REMOVED lines=14> */
.L_x_13:
[----:B-1----:R-:W-:Y:S01]  /*0970*/  FMUL.FTZ R11, R0, R23 ;  /* 0x00000017000b7220 */ /* 0x002fe20000410000 */
[----:B------:R-:W-:-:S03]  /*0980*/  FMUL.FTZ R20, R23, 0.5 ;  /* 0x3f00000017147820 */ /* 0x000fc60000410000 */
[----:B------:R-:W-:-:S04]  /*0990*/  FFMA R0, -R11, R11, R0 ;  /* 0x0000000b0b007223 */ /* 0x000fc80000000100 */
[----:B------:R-:W-:-:S07]  /*09a0*/  FFMA R11, R0, R20, R11 ;  /* 0x00000014000b7223 */ /* 0x000fce000000000b */
.L_x_14:
[----:B------:R-:W-:Y:S05]  /*09b0*/  BSYNC.RECONVERGENT B1 ;  /* 0x0000000000017941 */ /* 0x000fea0003800200 */
.L_x_12:
        /* <DEDUP_REMOVED lines=16> */
[----:B0-----:R-:W-:-:S06]  /*0ac0*/  IADD3 R11, PT, PT, R0, -0xd000000, RZ ;  /* 0xf3000000000b7810 */ /* 0x001fcc0007ffe0ff */
[----:B------:R0:W1:Y:S01]  /*0ad0*/  MUFU.RSQ R23, R0 ;  /* 0x0000000000177308 */ /* 0x0000620000001400 */
[----:B------:R-:W-:-:S13]  /*0ae0*/  ISETP.GT.U32.AND P2, PT, R11, 0x727fffff, PT ;  /* 0x727fffff0b00780c */ /* 0x000fda0003f44070 */
[----:B0-----:R-:W-:Y:S05]  /*0af0*/  @!P2 BRA `(.L_x_16) ;  /* 0x00000000000ca947 */ /* 0x001fea0003800000 */
[----:B------:R-:W-:-:S07]  /*0b00*/  MOV R20, 0xb20 ;  /* 0x00000b2000147802 */ /* 0x000fce0000000f00 */
[----:B-1----:R-:W-:Y:S05]  /*0b10*/  CALL.REL.NOINC `($__internal_0_$__cuda_sm20_sqrt_rn_f32_slowpath) ;  /* 0x0000001400407944 */ /* 0x002fea0003c00000 */
[----:B------:R-:W-:Y:S05]  /*0b20*/  BRA `(.L_x_17) ;  /* 0x0000000000107947 */ /* 0x000fea0003800000 */
.L_x_16:
[----:B-1----:R-:W-:Y:S01]  /*0b30*/  FMUL.FTZ R11, R0, R23 ;  /* 0x00000017000b7220 */ /* 0x002fe20000410000 */
[----:B------:R-:W-:-:S03]  /*0b40*/  FMUL.FTZ R20, R23, 0.5 ;  /* 0x3f00000017147820 */ /* 0x000fc60000410000 */
[----:B------:R-:W-:-:S04]  /*0b50*/  FFMA R0, -R11, R11, R0 ;  /* 0x0000000b0b007223 */ /* 0x000fc80000000100 */
[----:B------:R-:W-:-:S07]  /*0b60*/  FFMA R11, R0, R20, R11 ;  /* 0x00000014000b7223 */ /* 0x000fce000000000b */
.L_x_17:
[----:B------:R-:W-:Y:S05]  /*0b70*/  BSYNC.RECONVERGENT B1 ;  /* 0x0000000000017941 */ /* 0x000fea0003800200 */
.L_x_15:
        /* <DEDUP_REMOVED lines=23> */
.L_x_19:
[----:B-1----:R-:W-:Y:S01]  /*0cf0*/  FMUL.FTZ R11, R0, R23 ;  /* 0x00000017000b7220 */ /* 0x002fe20000410000 */
[----:B------:R-:W-:-:S03]  /*0d00*/  FMUL.FTZ R20, R23, 0.5 ;  /* 0x3f00000017147820 */ /* 0x000fc60000410000 */
[----:B------:R-:W-:-:S04]  /*0d10*/  FFMA R0, -R11, R11, R0 ;  /* 0x0000000b0b007223 */ /* 0x000fc80000000100 */
[----:B------:R-:W-:-:S07]  /*0d20*/  FFMA R11, R0, R20, R11 ;  /* 0x00000014000b7223 */ /* 0x000fce000000000b */
.L_x_20:
[----:B------:R-:W-:Y:S05]  /*0d30*/  BSYNC.RECONVERGENT B1 ;  /* 0x0000000000017941 */ /* 0x000fea0003800200 */
.L_x_18:
        /* <DEDUP_REMOVED lines=23> */
.L_x_22:
[----:B-1----:R-:W-:Y:S01]  /*0eb0*/  FMUL.FTZ R11, R0, R23 ;  /* 0x00000017000b7220 */ /* 0x002fe20000410000 */
[----:B------:R-:W-:-:S03]  /*0ec0*/  FMUL.FTZ R20, R23, 0.5 ;  /* 0x3f00000017147820 */ /* 0x000fc60000410000 */
[----:B------:R-:W-:-:S04]  /*0ed0*/  FFMA R0, -R11, R11, R0 ;  /* 0x0000000b0b007223 */ /* 0x000fc80000000100 */
[----:B------:R-:W-:-:S07]  /*0ee0*/  FFMA R11, R0, R20, R11 ;  /* 0x00000014000b7223 */ /* 0x000fce000000000b */
.L_x_23:
[----:B------:R-:W-:Y:S05]  /*0ef0*/  BSYNC.RECONVERGENT B1 ;  /* 0x0000000000017941 */ /* 0x000fea0003800200 */
.L_x_21:
        /* <DEDUP_REMOVED lines=23> */
.L_x_25:
[----:B-1----:R-:W-:Y:S01]  /*1070*/  FMUL.FTZ R11, R0, R23 ;  /* 0x00000017000b7220 */ /* 0x002fe20000410000 */
[----:B------:R-:W-:-:S03]  /*1080*/  FMUL.FTZ R20, R23, 0.5 ;  /* 0x3f00000017147820 */ /* 0x000fc60000410000 */
[----:B------:R-:W-:-:S04]  /*1090*/  FFMA R0, -R11, R11, R0 ;  /* 0x0000000b0b007223 */ /* 0x000fc80000000100 */
[----:B------:R-:W-:-:S07]  /*10a0*/  FFMA R11, R0, R20, R11 ;  /* 0x00000014000b7223 */ /* 0x000fce000000000b */
.L_x_26:
[----:B------:R-:W-:Y:S05]  /*10b0*/  BSYNC.RECONVERGENT B1 ;  /* 0x0000000000017941 */ /* 0x000fea0003800200 */
.L_x_24:
[----:B------:R-:W0:Y:S01]  /*10c0*/  F2F.F64.F32 R22, R11 ;  /* 0x0000000b00167310 */ /* 0x000e220000201800 */
[----:B------:R-:W-:Y:S01]  /*10d0*/  VIADD R2, R2, 0x100 ;  /* 0x0000010002027836 */ /* 0x000fe20000000000 */
[----:B0-----:R-:W-:-:S06]  /*10e0*/  DSETP.GT.AND P1, PT, R28, R22, PT ;  /* 0x000000161c00722a */ /* 0x001fcc0003f24000 */
[----:B------:R-:W-:Y:S02]  /*10f0*/  FSEL R28, R22, R28, P1 ;  /* 0x0000001c161c7208 */ /* 0x000fe40000800000 */
[----:B------:R-:W-:-:S06]  /*1100*/  FSEL R29, R23, R29, P1 ;  /* 0x0000001d171d7208 */ /* 0x000fcc0000800000 */
[C---:B------:R-:W-:Y:S01]  /*1110*/  @P1 VIADD R21, R3.reuse, 0x7 ;  /* 0x0000000703151836 */ /* 0x040fe20000000000 */
[----:B------:R-:W-:-:S04]  /*1120*/  IADD3 R3, PT, PT, R3, 0x8, RZ ;  /* 0x0000000803037810 */ /* 0x000fc80007ffe0ff */
[----:B------:R-:W-:Y:S02]  /*1130*/  ISETP.NE.AND P2, PT, R3, R7, PT ;  /* 0x000000070300720c */ /* 0x000fe40003f45270 */
[----:B------:R-:W-:-:S11]  /*1140*/  MOV R22, R21 ;  /* 0x0000001500167202 */ /* 0x000fd60000000f00 */
[----:B------:R-:W-:Y:S05]  /*1150*/  @P2 BRA `(.L_x_27) ;  /* 0xfffffff000642947 */ /* 0x000fea000383ffff */
[----:B------:R-:W-:-:S07]  /*1160*/  IMAD.MOV.U32 R3, RZ, RZ, R7 ;  /* 0x000000ffff037224 */ /* 0x000fce00078e0007 */
.L_x_2:
[----:B------:R-:W-:-:S13]  /*1170*/  ISETP.NE.AND P1, PT, R8, RZ, PT ;  /* 0x000000ff0800720c */ /* 0x000fda0003f25270 */
[----:B------:R-:W-:Y:S05]  /*1180*/  @!P1 BRA `(.L_x_28) ;  /* 0x0000000c00849947 */ /* 0x000fea0003800000 */
[----:B0-----:R-:W-:-:S04]  /*1190*/  IADD3 R0, PT, PT, R8, -0x1, RZ ;  /* 0xffffffff08007810 */ /* 0x001fc80007ffe0ff */
[----:B------:R-:W-:-:S13]  /*11a0*/  ISETP.GE.U32.AND P1, PT, R0, 0x3, PT ;  /* 0x000000030000780c */ /* 0x000fda0003f26070 */
[----:B------:R-:W-:Y:S05]  /*11b0*/  @!P1 BRA `(.L_x_29) ;  /* 0x0000000400e89947 */ /* 0x000fea0003800000 */
[----:B------:R-:W-:Y:S01]  /*11c0*/  UMOV UR4, 0x10 ;  /* 0x0000001000047882 */ /* 0x000fe20000000000 */
[----:B------:R-:W-:Y:S01]  /*11d0*/  BSSY.RECONVERGENT B1, `(.L_x_30) ;  /* 0x0000018000017945 */ /* 0x000fe20003800200 */
[----:B------:R-:W-:-:S04]  /*11e0*/  LEA R2, R3, UR4, 0x5 ;  /* 0x0000000403027c11 */ /* 0x000fc8000f8e28ff */
[----:B------:R-:W2:Y:S08]  /*11f0*/  LDC.64 R20, c[0x3][R2+0x8] ;  /* 0x00c0020002147b82 */ /* 0x000eb00000000a00 */
[----:B------:R-:W0:Y:S08]  /*1200*/  LDC.64 R24, c[0x3][R2] ;  /* 0x00c0000002187b82 */ /* 0x000e300000000a00 */
[----:B------:R-:W3:Y:S01]  /*1210*/  LDC.64 R26, c[0x3][R2+0x10] ;  /* 0x00c00400021a7b82 */ /* 0x000ee20000000a00 */
[----:B--2---:R-:W-:-:S02]  /*1220*/  DADD R20, R16, -R20 ;  /* 0x0000000010147229 */ /* 0x004fc40000000814 */
[----:B0-----:R-:W-:-:S06]  /*1230*/  DADD R24, R14, -R24 ;  /* 0x000000000e187229 */ /* 0x001fcc0000000818 */
        /* <DEDUP_REMOVED lines=9> */
[----:B------:R-:W-:Y:S02]  /*12d0*/  MOV R0, R24 ;  /* 0x0000001800007202 */ /* 0x000fe40000000f00 */
[----:B------:R-:W-:-:S07]  /*12e0*/  MOV R20, 0x1300 ;  /* 0x0000130000147802 */ /* 0x000fce0000000f00 */
[----:B-1----:R-:W-:Y:S05]  /*12f0*/  CALL.REL.NOINC `($__internal_0_$__cuda_sm20_sqrt_rn_f32_slowpath) ;  /* 0x0000000c00487944 */ /* 0x002fea0003c00000 */
[----:B------:R-:W-:Y:S05]  /*1300*/  BRA `(.L_x_32) ;  /* 0x0000000000107947 */ /* 0x000fea0003800000 */
.L_x_31:
[----:B-1----:R-:W-:Y:S01]  /*1310*/  FMUL.FTZ R11, R24, R23 ;  /* 0x00000017180b7220 */ /* 0x002fe20000410000 */
[----:B------:R-:W-:-:S03]  /*1320*/  FMUL.FTZ R20, R23, 0.5 ;  /* 0x3f00000017147820 */ /* 0x000fc60000410000 */
[----:B------:R-:W-:-:S04]  /*1330*/  FFMA R0, -R11, R11, R24 ;  /* 0x0000000b0b007223 */ /* 0x000fc80000000118 */
[----:B------:R-:W-:-:S07]  /*1340*/  FFMA R11, R0, R20, R11 ;  /* 0x00000014000b7223 */ /* 0x000fce000000000b */
.L_x_32:
[----:B------:R-:W-:Y:S05]  /*1350*/  BSYNC.RECONVERGENT B1 ;  /* 0x0000000000017941 */ /* 0x000fea0003800200 */
.L_x_30:
        /* <DEDUP_REMOVED lines=8> */
[----:B-1----:R-:W-:Y:S01]  /*13e0*/  DADD R20, R16, -R20 ;  /* 0x0000000010147229 */ /* 0x002fe20000000814 */
[----:B------:R-:W-:Y:S01]  /*13f0*/  SEL R22, R3, R22, P1 ;  /* 0x0000001603167207 */ /* 0x000fe20000800000 */
[----:B--2---:R-:W-:-:S06]  /*1400*/  DADD R26, R14, -R26 ;  /* 0x000000000e1a7229 */ /* 0x004fcc000000081a */
[----:B------:R-:W-:-:S08]  /*1410*/  DMUL R20, R20, R20 ;  /* 0x0000001414147228 */ /* 0x000fd00000000000 */
[----:B------:R-:W-:Y:S02]  /*1420*/  DFMA R20, R26, R26, R20 ;  /* 0x0000001a1a14722b */ /* 0x000fe40000000014 */
[----:B0-----:R-:W-:-:S08]  /*1430*/  DADD R24, R18, -R24 ;  /* 0x0000000012187229 */ /* 0x001fd00000000818 */
[----:B------:R-:W-:Y:S01]  /*1440*/  DFMA R24, R24, R24, R20 ;  /* 0x000000181818722b */ /* 0x000fe20000000014 */
[----:B------:R-:W-:-:S09]  /*1450*/  IADD3 R21, PT, PT, R3, 0x1, RZ ;  /* 0x0000000103157810 */ /* 0x000fd20007ffe0ff */
        /* <DEDUP_REMOVED lines=9> */
.L_x_34:
[----:B-1----:R-:W-:Y:S01]  /*14f0*/  FMUL.FTZ R11, R24, R23 ;  /* 0x00000017180b7220 */ /* 0x002fe20000410000 */
[----:B------:R-:W-:-:S03]  /*1500*/  FMUL.FTZ R20, R23, 0.5 ;  /* 0x3f00000017147820 */ /* 0x000fc60000410000 */
[----:B------:R-:W-:-:S04]  /*1510*/  FFMA R0, -R11, R11, R24 ;  /* 0x0000000b0b007223 */ /* 0x000fc80000000118 */
[----:B------:R-:W-:-:S07]  /*1520*/  FFMA R11, R0, R20, R11 ;  /* 0x00000014000b7223 */ /* 0x000fce000000000b */
.L_x_35:
[----:B------:R-:W-:Y:S05]  /*1530*/  BSYNC.RECONVERGENT B1 ;  /* 0x0000000000017941 */ /* 0x000fea0003800200 */
.L_x_33:
[----:B------:R-:W0:Y:S01]  /*1540*/  F2F.F64.F32 R26, R11 ;  /* 0x0000000b001a7310 */ /* 0x000e220000201800 */
[----:B------:R-:W1:Y:S01]  /*1550*/  LDC.64 R24, c[0x3][R2+0x48] ;  /* 0x00c0120002187b82 */ /* 0x000e620000000a00 */
[----:B------:R-:W-:Y:S01]  /*1560*/  BSSY.RECONVERGENT B1, `(.L_x_36) ;  /* 0x000001b000017945 */ /* 0x000fe20003800200 */
[----:B0-----:R-:W-:-:S06]  /*1570*/  DSETP.GT.AND P1, PT, R28, R26, PT ;  /* 0x0000001a1c00722a */ /* 0x001fcc0003f24000 */
[----:B------:R-:W-:Y:S02]  /*1580*/  FSEL R28, R26, R28, P1 ;  /* 0x0000001c1a1c7208 */ /* 0x000fe40000800000 */
[----:B------:R-:W-:Y:S02]  /*1590*/  FSEL R29, R27, R29, P1 ;  /* 0x0000001d1b1d7208 */ /* 0x000fe40000800000 */
[----:B------:R-:W0:Y:S01]  /*15a0*/  LDC.64 R26, c[0x3][R2+0x40] ;  /* 0x00c01000021a7b82 */ /* 0x000e220000000a00 */
[----:B-1----:R-:W-:Y:S01]  /*15b0*/  DADD R24, R16, -R24 ;  /* 0x0000000010187229 */ /* 0x002fe20000000818 */
[----:B------:R-:W-:Y:S01]  /*15c0*/  SEL R21, R21, R22, P1 ;  /* 0x0000001615157207 */ /* 0x000fe20000800000 */
[----:B------:R-:W-:-:S06]  /*15d0*/  VIADD R22, R3, 0x2 ;  /* 0x0000000203167836 */ /* 0x000fcc0000000000 */
[----:B------:R-:W-:Y:S02]  /*15e0*/  DMUL R24, R24, R24 ;  /* 0x0000001818187228 */ /* 0x000fe40000000000 */
[----:B0-----:R-:W-:-:S08]  /*15f0*/  DADD R26, R14, -R26 ;  /* 0x000000000e1a7229 */ /* 0x001fd0000000081a */
[----:B------:R-:W-:Y:S01]  /*1600*/  DFMA R26, R26, R26, R24 ;  /* 0x0000001a1a1a722b */ /* 0x000fe20000000018 */
[----:B------:R-:W0:Y:S02]  /*1610*/  LDC.64 R24, c[0x3][R2+0x50] ;  /* 0x00c0140002187b82 */ /* 0x000e240000000a00 */
[----:B0-----:R-:W-:-:S08]  /*1620*/  DADD R24, R18, -R24 ;  /* 0x0000000012187229 */ /* 0x001fd00000000818 */
[----:B------:R-:W-:-:S10]  /*1630*/  DFMA R26, R24, R24, R26 ;  /* 0x00000018181a722b */ /* 0x000fd4000000001a */
[----:B------:R-:W0:Y:S02]  /*1640*/  F2F.F32.F64 R26, R26 ;  /* 0x0000001a001a7310 */ /* 0x000e240000301000 */
[----:B0-----:R-:W-:-:S06]  /*1650*/  IADD3 R0, PT, PT, R26, -0xd000000, RZ ;  /* 0xf30000001a007810 */ /* 0x001fcc0007ffe0ff */
[----:B------:R0:W1:Y:S01]  /*1660*/  MUFU.RSQ R23, R26 ;  /* 0x0000001a00177308 */ /* 0x0000620000001400 */
[----:B------:R-:W-:-:S13]  /*1670*/  ISETP.GT.U32.AND P2, PT, R0, 0x727fffff, PT ;  /* 0x727fffff0000780c */ /* 0x000fda0003f44070 */
[----:B0-----:R-:W-:Y:S05]  /*1680*/  @!P2 BRA `(.L_x_37) ;  /* 0x000000000010a947 */ /* 0x001fea0003800000 */
[----:B------:R-:W-:Y:S02]  /*1690*/  MOV R0, R26 ;  /* 0x0000001a00007202 */ /* 0x000fe40000000f00 */
[----:B------:R-:W-:-:S07]  /*16a0*/  MOV R20, 0x16c0 ;  /* 0x000016c000147802 */ /* 0x000fce0000000f00 */
[----:B-1----:R-:W-:Y:S05]  /*16b0*/  CALL.REL.NOINC `($__internal_0_$__cuda_sm20_sqrt_rn_f32_slowpath) ;  /* 0x0000000800587944 */ /* 0x002fea0003c00000 */
[----:B------:R-:W-:Y:S05]  /*16c0*/  BRA `(.L_x_38) ;  /* 0x0000000000107947 */ /* 0x000fea0003800000 */
.L_x_37:
[----:B-1----:R-:W-:Y:S01]  /*16d0*/  FMUL.FTZ R11, R26, R23 ;  /* 0x000000171a0b7220 */ /* 0x002fe20000410000 */
[----:B------:R-:W-:-:S03]  /*16e0*/  FMUL.FTZ R20, R23, 0.5 ;  /* 0x3f00000017147820 */ /* 0x000fc60000410000 */
[----:B------:R-:W-:-:S04]  /*16f0*/  FFMA R0, -R11, R11, R26 ;  /* 0x0000000b0b007223 */ /* 0x000fc8000000011a */
[----:B------:R-:W-:-:S07]  /*1700*/  FFMA R11, R0, R20, R11 ;  /* 0x00000014000b7223 */ /* 0x000fce000000000b */
.L_x_38:
[----:B------:R-:W-:Y:S05]  /*1710*/  BSYNC.RECONVERGENT B1 ;  /* 0x0000000000017941 */ /* 0x000fea0003800200 */
.L_x_36:
        /* <DEDUP_REMOVED lines=9> */
[----:B------:R-:W-:Y:S02]  /*17b0*/  SEL R22, R22, R21, P1 ;  /* 0x0000001516167207 */ /* 0x000fe40000800000 */
[----:B------:R-:W-:Y:S01]  /*17c0*/  IADD3 R21, PT, PT, R3, 0x3, RZ ;  /* 0x0000000303157810 */ /* 0x000fe20007ffe0ff */
[----:B--2---:R-:W-:-:S04]  /*17d0*/  DADD R30, R18, -R30 ;  /* 0x00000000121e7229 */ /* 0x004fc8000000081e */
[----:B------:R-:W-:Y:S02]  /*17e0*/  DMUL R24, R24, R24 ;  /* 0x0000001818187228 */ /* 0x000fe40000000000 */
[----:B0-----:R-:W-:-:S08]  /*17f0*/  DADD R26, R14, -R26 ;  /* 0x000000000e1a7229 */ /* 0x001fd0000000081a */
[----:B------:R-:W-:-:S08]  /*1800*/  DFMA R24, R26, R26, R24 ;  /* 0x0000001a1a18722b */ /* 0x000fd00000000018 */
[----:B------:R-:W-:-:S10]  /*1810*/  DFMA R24, R30, R30, R24 ;  /* 0x0000001e1e18722b */ /* 0x000fd40000000018 */
        /* <DEDUP_REMOVED lines=9> */
.L_x_40:
[----:B-1----:R-:W-:Y:S01]  /*18b0*/  FMUL.FTZ R11, R24, R23 ;  /* 0x00000017180b7220 */ /* 0x002fe20000410000 */
[----:B------:R-:W-:-:S03]  /*18c0*/  FMUL.FTZ R2, R23, 0.5 ;  /* 0x3f00000017027820 */ /* 0x000fc60000410000 */
[----:B------:R-:W-:-:S04]  /*18d0*/  FFMA R0, -R11, R11, R24 ;  /* 0x0000000b0b007223 */ /* 0x000fc80000000118 */
[----:B------:R-:W-:-:S07]  /*18e0*/  FFMA R11, R0, R2, R11 ;  /* 0x00000002000b7223 */ /* 0x000fce000000000b */
.L_x_41:
[----:B------:R-:W-:Y:S05]  /*18f0*/  BSYNC.RECONVERGENT B1 ;  /* 0x0000000000017941 */ /* 0x000fea0003800200 */
.L_x_39:
[----:B------:R-:W0:Y:S01]  /*1900*/  F2F.F64.F32 R24, R11 ;  /* 0x0000000b00187310 */ /* 0x000e220000201800 */
[----:B------:R-:W-:Y:S01]  /*1910*/  IADD3 R3, PT, PT, R3, 0x4, RZ ;  /* 0x0000000403037810 */ /* 0x000fe20007ffe0ff */
[----:B0-----:R-:W-:-:S06]  /*1920*/  DSETP.GT.AND P1, PT, R28, R24, PT ;  /* 0x000000181c00722a */ /* 0x001fcc0003f24000 */
[----:B------:R-:W-:Y:S02]  /*1930*/  FSEL R28, R24, R28, P1 ;  /* 0x0000001c181c7208 */ /* 0x000fe40000800000 */
[----:B------:R-:W-:Y:S02]  /*1940*/  FSEL R29, R25, R29, P1 ;  /* 0x0000001d191d7208 */ /* 0x000fe40000800000 */
[----:B------:R-:W-:-:S07]  /*1950*/  SEL R22, R21, R22, P1 ;  /* 0x0000001615167207 */ /* 0x000fce0000800000 */
.L_x_29:
[----:B------:R-:W0:Y:S02]  /*1960*/  LDCU UR4, c[0x3][URZ] ;  /* 0x00c00000ff0477ac */ /* 0x000e240008000800 */
[----:B0-----:R-:W-:-:S09]  /*1970*/  ULOP3.LUT UP0, UR4, UR4, 0x3, URZ, 0xc0, !UPT ;  /* 0x0000000304047892 */ /* 0x001fd2000f80c0ff */
[----:B------:R-:W-:Y:S05]  /*1980*/  BRA.U !UP0, `(.L_x_28) ;  /* 0x0000000508847547 */ /* 0x000fea000b800000 */
[----:B------:R-:W-:-:S09]  /*1990*/  UISETP.NE.AND UP0, UPT, UR4, 0x1, UPT ;  /* 0x000000010400788c */ /* 0x000fd2000bf05270 */
[----:B------:R-:W-:Y:S05]  /*19a0*/  BRA.U !UP0, `(.L_x_42) ;  /* 0x0000000108f87547 */ /* 0x000fea000b800000 */
        /* <DEDUP_REMOVED lines=21> */
.L_x_44:
[----:B-1----:R-:W-:Y:S01]  /*1b00*/  FMUL.FTZ R11, R24, R23 ;  /* 0x00000017180b7220 */ /* 0x002fe20000410000 */
[----:B------:R-:W-:-:S03]  /*1b10*/  FMUL.FTZ R20, R23, 0.5 ;  /* 0x3f00000017147820 */ /* 0x000fc60000410000 */
[----:B------:R-:W-:-:S04]  /*1b20*/  FFMA R0, -R11, R11, R24 ;  /* 0x0000000b0b007223 */ /* 0x000fc80000000118 */
[----:B------:R-:W-:-:S07]  /*1b30*/  FFMA R11, R0, R20, R11 ;  /* 0x00000014000b7223 */ /* 0x000fce000000000b */
.L_x_45:
[----:B------:R-:W-:Y:S05]  /*1b40*/  BSYNC.RECONVERGENT B1 ;  /* 0x0000000000017941 */ /* 0x000fea0003800200 */
.L_x_43:
[----:B------:R-:W0:Y:S01]  /*1b50*/  F2F.F64.F32 R24, R11 ;  /* 0x0000000b00187310 */ /* 0x000e220000201800 */
[----:B------:R-:W1:Y:S01]  /*1b60*/  LDC.64 R20, c[0x3][R2+0x28] ;  /* 0x00c00a0002147b82 */ /* 0x000e620000000a00 */
[----:B------:R-:W-:Y:S07]  /*1b70*/  BSSY.RECONVERGENT B1, `(.L_x_46) ;  /* 0x000001b000017945 */ /* 0x000fee0003800200 */
[----:B------:R-:W2:Y:S01]  /*1b80*/  LDC.64 R26, c[0x3][R2+0x30] ;  /* 0x00c00c00021a7b82 */ /* 0x000ea20000000a00 */
[----:B0-----:R-:W-:-:S06]  /*1b90*/  DSETP.GT.AND P1, PT, R28, R24, PT ;  /* 0x000000181c00722a */ /* 0x001fcc0003f24000 */
[----:B------:R-:W-:Y:S02]  /*1ba0*/  FSEL R28, R24, R28, P1 ;  /* 0x0000001c181c7208 */ /* 0x000fe40000800000 */
[----:B------:R-:W-:Y:S02]  /*1bb0*/  FSEL R29, R25, R29, P1 ;  /* 0x0000001d191d7208 */ /* 0x000fe40000800000 */
[----:B------:R0:W3:Y:S01]  /*1bc0*/  LDC.64 R24, c[0x3][R2+0x20] ;  /* 0x00c0080002187b82 */ /* 0x0000e20000000a00 */
[----:B-1----:R-:W-:Y:S02]  /*1bd0*/  DADD R20, R16, -R20 ;  /* 0x0000000010147229 */ /* 0x002fe40000000814 */
[----:B--2---:R-:W-:Y:S01]  /*1be0*/  DADD R26, R18, -R26 ;  /* 0x00000000121a7229 */ /* 0x004fe2000000081a */
[----:B0-----:R-:W-:-:S05]  /*1bf0*/  IADD3 R2, PT, PT, R3, 0x1, RZ ;  /* 0x0000000103027810 */ /* 0x001fca0007ffe0ff */
[----:B------:R-:W-:Y:S02]  /*1c00*/  DMUL R20, R20, R20 ;  /* 0x0000001414147228 */ /* 0x000fe40000000000 */
[----:B---3--:R-:W-:-:S08]  /*1c10*/  DADD R24, R14, -R24 ;  /* 0x000000000e187229 */ /* 0x008fd00000000818 */
[----:B------:R-:W-:-:S08]  /*1c20*/  DFMA R20, R24, R24, R20 ;  /* 0x000000181814722b */ /* 0x000fd00000000014 */
[----:B------:R-:W-:Y:S01]  /*1c30*/  DFMA R26, R26, R26, R20 ;  /* 0x0000001a1a1a722b */ /* 0x000fe20000000014 */
[----:B------:R-:W-:-:S09]  /*1c40*/  SEL R21, R3, R22, P1 ;  /* 0x0000001603157207 */ /* 0x000fd20000800000 */
        /* <DEDUP_REMOVED lines=9> */
.L_x_47:
[----:B-1----:R-:W-:Y:S01]  /*1ce0*/  FMUL.FTZ R11, R26, R23 ;  /* 0x000000171a0b7220 */ /* 0x002fe20000410000 */
[----:B------:R-:W-:-:S03]  /*1cf0*/  FMUL.FTZ R20, R23, 0.5 ;  /* 0x3f00000017147820 */ /* 0x000fc60000410000 */
[----:B------:R-:W-:-:S04]  /*1d00*/  FFMA R0, -R11, R11, R26 ;  /* 0x0000000b0b007223 */ /* 0x000fc8000000011a */
[----:B------:R-:W-:-:S07]  /*1d10*/  FFMA R11, R0, R20, R11 ;  /* 0x00000014000b7223 */ /* 0x000fce000000000b */
.L_x_48:
[----:B------:R-:W-:Y:S05]  /*1d20*/  BSYNC.RECONVERGENT B1 ;  /* 0x0000000000017941 */ /* 0x000fea0003800200 */
.L_x_46:
[----:B------:R-:W0:Y:S01]  /*1d30*/  F2F.F64.F32 R22, R11 ;  /* 0x0000000b00167310 */ /* 0x000e220000201800 */
[----:B------:R-:W-:Y:S01]  /*1d40*/  IADD3 R3, PT, PT, R3, 0x2, RZ ;  /* 0x0000000203037810 */ /* 0x000fe20007ffe0ff */
[----:B0-----:R-:W-:-:S06]  /*1d50*/  DSETP.GT.AND P1, PT, R28, R22, PT ;  /* 0x000000161c00722a */ /* 0x001fcc0003f24000 */
[----:B------:R-:W-:Y:S02]  /*1d60*/  FSEL R28, R22, R28, P1 ;  /* 0x0000001c161c7208 */ /* 0x000fe40000800000 */
[----:B------:R-:W-:Y:S02]  /*1d70*/  FSEL R29, R23, R29, P1 ;  /* 0x0000001d171d7208 */ /* 0x000fe40000800000 */
[----:B------:R-:W-:-:S07]  /*1d80*/  SEL R22, R2, R21, P1 ;  /* 0x0000001502167207 */ /* 0x000fce0000800000 */
.L_x_42:
[----:B------:R-:W0:Y:S02]  /*1d90*/  LDCU UR4, c[0x3][URZ] ;  /* 0x00c00000ff0477ac */ /* 0x000e240008000800 */
[----:B0-----:R-:W-:-:S04]  /*1da0*/  ULOP3.LUT UR4, UR4, 0x1, URZ, 0xc0, !UPT ;  /* 0x0000000104047892 */ /* 0x001fc8000f8ec0ff */
[----:B------:R-:W-:-:S09]  /*1db0*/  UISETP.NE.U32.AND UP0, UPT, UR4, 0x1, UPT ;  /* 0x000000010400788c */ /* 0x000fd2000bf05070 */
[----:B------:R-:W-:Y:S05]  /*1dc0*/  BRA.U UP0, `(.L_x_28) ;  /* 0x0000000100747547 */ /* 0x000fea000b800000 */
        /* <DEDUP_REMOVED lines=11> */
[----:B------:R-:W-:-:S10]  /*1e80*/  DFMA R24, R20, R20, R24 ;  /* 0x000000141418722b */ /* 0x000fd40000000018 */
        /* <DEDUP_REMOVED lines=9> */
.L_x_50:
[----:B-1----:R-:W-:Y:S01]  /*1f20*/  FMUL.FTZ R11, R24, R15 ;  /* 0x0000000f180b7220 */ /* 0x002fe20000410000 */
[----:B------:R-:W-:-:S03]  /*1f30*/  FMUL.FTZ R2, R15, 0.5 ;  /* 0x3f0000000f027820 */ /* 0x000fc60000410000 */
[----:B------:R-:W-:-:S04]  /*1f40*/  FFMA R0, -R11, R11, R24 ;  /* 0x0000000b0b007223 */ /* 0x000fc80000000118 */
[----:B------:R-:W-:-:S07]  /*1f50*/  FFMA R11, R0, R2, R11 ;  /* 0x00000002000b7223 */ /* 0x000fce000000000b */
.L_x_51:
[----:B------:R-:W-:Y:S05]  /*1f60*/  BSYNC.RECONVERGENT B1 ;  /* 0x0000000000017941 */ /* 0x000fea0003800200 */
.L_x_49:
[----:B------:R-:W0:Y:S02]  /*1f70*/  F2F.F64.F32 R14, R11 ;  /* 0x0000000b000e7310 */ /* 0x000e240000201800 */
[----:B0-----:R-:W-:-:S06]  /*1f80*/  DSETP.GT.AND P1, PT, R28, R14, PT ;  /* 0x0000000e1c00722a */ /* 0x001fcc0003f24000 */
[----:B------:R-:W-:-:S08]  /*1f90*/  SEL R22, R3, R22, P1 ;  /* 0x0000001603167207 */ /* 0x000fd00000800000 */
.L_x_28:
[----:B------:R1:W-:Y:S01]  /*1fa0*/  STG.E.U8 desc[UR6][R12.64+0x3], R22 ;  /* 0x000003160c007986 */ /* 0x0003e2000c101106 */
[----:B------:R-:W-:Y:S05]  /*1fb0*/  @!P0 BRA `(.L_x_52) ;  /* 0xffffffe0007c8947 */ /* 0x000fea000383ffff */
.L_x_1:
[----:B--2---:R-:W-:Y:S05]  /*1fc0*/  BSYNC.RECONVERGENT B0 ;  /* 0x0000000000007941 */ /* 0x004fea0003800200 */
.L_x_0:
[----:B------:R-:W2:Y:S01]  /*1fd0*/  LDCU UR4, c[0x0][0x38c] ;  /* 0x00007180ff0477ac */ /* 0x000ea20008000800 */
[----:B------:R-:W-:-:S05]  /*1fe0*/  IMAD.IADD R9, R6, 0x1, R9 ;  /* 0x0000000106097824 */ /* 0x000fca00078e0209 */
[----:B--2---:R-:W-:-:S13]  /*1ff0*/  ISETP.GE.AND P0, PT, R9, UR4, PT ;  /* 0x0000000409007c0c */ /* 0x004fda000bf06270 */
[----:B------:R-:W-:Y:S05]  /*2000*/  @!P0 BRA `(.L_x_53) ;  /* 0xffffffe000548947 */ /* 0x000fea000383ffff */
[----:B------:R-:W-:Y:S05]  /*2010*/  EXIT ;  /* 0x000000000000794d */ /* 0x000fea0003800000 */
        .weak           $__internal_0_$__cuda_sm20_sqrt_rn_f32_slowpath
        .type           $__internal_0_$__cuda_sm20_sqrt_rn_f32_slowpath,@function
        .size           $__internal_0_$__cuda_sm20_sqrt_rn_f32_slowpath,(.L_x_56 - $__internal_0_$__cuda_sm20_sqrt_rn_f32_slowpath)
$__internal_0_$__cuda_sm20_sqrt_rn_f32_slowpath:
[----:B------:R-:W-:-:S13]  /*2020*/  LOP3.LUT P1, RZ, R0, 0x7fffffff, RZ, 0xc0, !PT ;  /* 0x7fffffff00ff7812 */ /* 0x000fda000782c0ff */
[----:B------:R-:W-:Y:S01]  /*2030*/  @!P1 MOV R11, R0 ;  /* 0x00000000000b9202 */ /* 0x000fe20000000f00 */
[----:B------:R-:W-:Y:S06]  /*2040*/  @!P1 BRA `(.L_x_54) ;  /* 0x0000000000409947 */ /* 0x000fec0003800000 */
[----:B------:R-:W-:-:S13]  /*2050*/  FSETP.GEU.FTZ.AND P1, PT, R0, RZ, PT ;  /* 0x000000ff0000720b */ /* 0x000fda0003f3e000 */
[----:B------:R-:W-:Y:S01]  /*2060*/  @!P1 IMAD.MOV.U32 R11, RZ, RZ, 0x7fffffff ;  /* 0x7fffffffff0b9424 */ /* 0x000fe200078e00ff */
[----:B------:R-:W-:Y:S06]  /*2070*/  @!P1 BRA `(.L_x_54) ;  /* 0x0000000000349947 */ /* 0x000fec0003800000 */
[----:B------:R-:W-:-:S13]  /*2080*/  FSETP.GTU.FTZ.AND P1, PT, |R0|, +INF , PT ;  /* 0x7f8000000000780b */ /* 0x000fda0003f3c200 */
[----:B------:R-:W-:Y:S01]  /*2090*/  @P1 FADD.FTZ R11, R0, 1 ;  /* 0x3f800000000b1421 */ /* 0x000fe20000010000 */
[----:B------:R-:W-:Y:S06]  /*20a0*/  @P1 BRA `(.L_x_54) ;  /* 0x0000000000281947 */ /* 0x000fec0003800000 */
[----:B------:R-:W-:-:S13]  /*20b0*/  FSETP.NEU.FTZ.AND P1, PT, |R0|, +INF , PT ;  /* 0x7f8000000000780b */ /* 0x000fda0003f3d200 */
[----:B------:R-:W-:-:S04]  /*20c0*/  @P1 FFMA R24, R0, 1.84467440737095516160e+19, RZ ;  /* 0x5f80000000181823 */ /* 0x000fc800000000ff */
[----:B------:R-:W0:Y:S02]  /*20d0*/  @P1 MUFU.RSQ R23, R24 ;  /* 0x0000001800171308 */ /* 0x000e240000001400 */
[----:B0-----:R-:W-:Y:S01]  /*20e0*/  @P1 FMUL.FTZ R11, R24, R23 ;  /* 0x00000017180b1220 */ /* 0x001fe20000410000 */
[----:B------:R-:W-:-:S03]  /*20f0*/  @P1 FMUL.FTZ R23, R23, 0.5 ;  /* 0x3f00000017171820 */ /* 0x000fc60000410000 */
[----:B------:R-:W-:-:S04]  /*2100*/  @P1 FADD.FTZ R25, -R11, -RZ ;  /* 0x800000ff0b191221 */ /* 0x000fc80000010100 */
[----:B------:R-:W-:-:S04]  /*2110*/  @P1 FFMA R26, R11, R25, R24 ;  /* 0x000000190b1a1223 */ /* 0x000fc80000000018 */
[----:B------:R-:W-:Y:S01]  /*2120*/  @P1 FFMA R23, R26, R23, R11 ;  /* 0x000000171a171223 */ /* 0x000fe2000000000b */
[----:B------:R-:W-:-:S03]  /*2130*/  @!P1 MOV R11, R0 ;  /* 0x00000000000b9202 */ /* 0x000fc60000000f00 */
[----:B------:R-:W-:-:S07]  /*2140*/  @P1 FMUL.FTZ R11, R23, 2.3283064365386962891e-10 ;  /* 0x2f800000170b1820 */ /* 0x000fce0000410000 */
.L_x_54:
[----:B------:R-:W-:Y:S02]  /*2150*/  HFMA2 R25, -RZ, RZ, 0, 0 ;  /* 0x00000000ff197431 */ /* 0x000fe400000001ff */
[----:B------:R-:W-:-:S04]  /*2160*/  IMAD.MOV.U32 R24, RZ, RZ, R20 ;  /* 0x000000ffff187224 */ /* 0x000fc800078e0014 */
[----:B------:R-:W-:Y:S05]  /*2170*/  RET.REL.NODEC R24 `(_Z6kernelP6uchar4ii) ;  /* 0xffffffdc18a07950 */ /* 0x000fea0003c3ffff */
.L_x_55:
[----:B------:R-:W-:-:S00]  /*2180*/  BRA `(.L_x_55) ;  /* 0xfffffffc00fc7947 */ /* 0x000fc0000383ffff */
[----:B------:R-:W-:-:S00]  /*2190*/  NOP ;  /* 0x0000000000007918 */ /* 0x000fc00000000000 */
        /* <DEDUP_REMOVED lines=14> */
.L_x_56:


//--------------------- .nv.shared.reserved.0     --------------------------
	.section	.nv.shared.reserved.0,"aw",@nobits
	.weak		__nv_reservedSMEM_offset_0_alias
	.size		__nv_reservedSMEM_offset_0_alias, 0, 64
	.other		__nv_reservedSMEM_offset_0_alias,@"STO_CUDA_RESERVED_SHARED STV_DEFAULT"
__nv_reservedSMEM_offset_0_alias:
	.zero		0
	.zero		64


//--------------------- .nv.constant0._Z6kernelP6uchar4ii --------------------------
	.section	.nv.constant0._Z6kernelP6uchar4ii,"a",@progbits
	.sectionflags	@""
	.align	4
.nv.constant0._Z6kernelP6uchar4ii:
	.zero		912


//--------------------- SYMBOLS --------------------------

	.type		.nv.reservedSmem.offset0,@object
	.size		.nv.reservedSmem.offset0,0x4
